//
// Generated by NVIDIA NVVM Compiler
//
// Compiler Build ID: CL-36424714
// Cuda compilation tools, release 13.0, V13.0.88
// Based on NVVM 20.0.0
//

.version 9.0
.target sm_100
.address_size 64

	// .globl	generate_2d_grid_betaf

.visible .entry generate_2d_grid_betaf(
	.param .u64 .ptr .align 1 generate_2d_grid_betaf_param_0,
	.param .u64 generate_2d_grid_betaf_param_1,
	.param .u64 generate_2d_grid_betaf_param_2,
	.param .u64 generate_2d_grid_betaf_param_3
)
{
	.reg .pred 	%p<9>;
	.reg .b32 	%r<39>;
	.reg .b64 	%rd<30>;

	ld.param.u64 	%rd9, [generate_2d_grid_betaf_param_0];
	ld.param.u64 	%rd7, [generate_2d_grid_betaf_param_1];
	ld.param.u64 	%rd8, [generate_2d_grid_betaf_param_2];
	ld.param.u64 	%rd10, [generate_2d_grid_betaf_param_3];
	cvta.to.global.u64 	%rd1, %rd9;
	mov.u32 	%r2, %tid.x;
	mov.u32 	%r3, %ctaid.x;
	mov.u32 	%r4, %ntid.x;
	mad.lo.s32 	%r5, %r3, %r4, %r2;
	cvt.u64.u32 	%rd2, %r5;
	mov.u32 	%r6, %tid.y;
	mov.u32 	%r7, %ctaid.y;
	mov.u32 	%r8, %ntid.y;
	mad.lo.s32 	%r9, %r7, %r8, %r6;
	cvt.u64.u32 	%rd3, %r9;
	mul.wide.u32 	%rd11, %r5, 4;
	shl.b64 	%rd4, %rd7, 2;
	mov.u32 	%r10, %tid.z;
	add.s32 	%r1, %r10, 1;
	cvt.u64.u32 	%rd12, %r1;
	add.s64 	%rd13, %rd11, %rd12;
	mad.lo.s64 	%rd5, %rd4, %rd3, %rd13;
	mul.lo.s64 	%rd6, %rd5, 3;
	add.s64 	%rd14, %rd6, 2;
	setp.ge.u64 	%p1, %rd14, %rd10;
	@%p1 bra 	$L__BB0_8;
	and.b32  	%r11, %r1, 3;
	setp.gt.s32 	%p2, %r11, 1;
	@%p2 bra 	$L__BB0_5;
	setp.eq.s32 	%p4, %r11, 0;
	@%p4 bra 	$L__BB0_7;
	cvt.u32.u64 	%r25, %rd3;
	cvt.u32.u64 	%r26, %rd5;
	add.s32 	%r27, %r26, 3;
	mad.lo.s64 	%rd24, %rd5, 12, %rd1;
	st.global.u32 	[%rd24], %r27;
	add.s32 	%r28, %r26, 1;
	shl.b64 	%rd25, %rd6, 2;
	add.s64 	%rd26, %rd1, %rd25;
	st.global.u32 	[%rd26+4], %r28;
	setp.eq.s32 	%p7, %r25, 0;
	cvt.u32.u64 	%r29, %rd4;
	sub.s32 	%r30, %r26, %r29;
	add.s32 	%r31, %r30, 2;
	selp.b32 	%r32, 0, %r31, %p7;
	st.global.u32 	[%rd26+8], %r32;
	bra.uni 	$L__BB0_8;
$L__BB0_4:
	cvt.u32.u64 	%r20, %rd5;
	add.s32 	%r21, %r20, -1;
	mad.lo.s64 	%rd20, %rd5, 12, %rd1;
	st.global.u32 	[%rd20], %r21;
	add.s32 	%r22, %r20, 1;
	shl.b64 	%rd21, %rd6, 2;
	add.s64 	%rd22, %rd1, %rd21;
	st.global.u32 	[%rd22+4], %r22;
	add.s64 	%rd23, %rd7, -1;
	setp.eq.s64 	%p6, %rd23, %rd2;
	add.s32 	%r23, %r20, 6;
	selp.b32 	%r24, 0, %r23, %p6;
	st.global.u32 	[%rd22+8], %r24;
	bra.uni 	$L__BB0_8;
$L__BB0_5:
	setp.eq.s32 	%p3, %r11, 2;
	@%p3 bra 	$L__BB0_4;
	cvt.u32.u64 	%r12, %rd5;
	add.s32 	%r13, %r12, -1;
	mad.lo.s64 	%rd15, %rd5, 12, %rd1;
	st.global.u32 	[%rd15], %r13;
	add.s32 	%r14, %r12, 1;
	shl.b64 	%rd16, %rd6, 2;
	add.s64 	%rd17, %rd1, %rd16;
	st.global.u32 	[%rd17+4], %r14;
	add.s64 	%rd18, %rd8, -1;
	setp.eq.s64 	%p5, %rd18, %rd3;
	mov.b64 	%rd19, 4294967294;
	cvt.u32.u64 	%r15, %rd19;
	cvt.u32.u64 	%r16, %rd4;
	add.s32 	%r17, %r16, %r15;
	add.s32 	%r18, %r17, %r12;
	selp.b32 	%r19, 0, %r18, %p5;
	st.global.u32 	[%rd17+8], %r19;
	bra.uni 	$L__BB0_8;
$L__BB0_7:
	cvt.u32.u64 	%r33, %rd2;
	cvt.u32.u64 	%r34, %rd5;
	add.s32 	%r35, %r34, -1;
	mad.lo.s64 	%rd27, %rd5, 12, %rd1;
	st.global.u32 	[%rd27], %r35;
	add.s32 	%r36, %r34, -3;
	shl.b64 	%rd28, %rd6, 2;
	add.s64 	%rd29, %rd1, %rd28;
	st.global.u32 	[%rd29+4], %r36;
	setp.eq.s32 	%p8, %r33, 0;
	add.s32 	%r37, %r34, -6;
	selp.b32 	%r38, 0, %r37, %p8;
	st.global.u32 	[%rd29+8], %r38;
$L__BB0_8:
	ret;

}


// ===== COMPILED SASS (sm_100) =====

	.target	sm_100

	.elftype	@"ET_EXEC"


//--------------------- .note.nv.tkinfo           --------------------------
	.section	.note.nv.tkinfo,"",@"SHT_NOTE"
	.sectionflags	@"SHF_NOTE_NV_TKINFO"
	.tkinfo
        /*0018*/ 	.word	0x00000002
        /*0030*/ 	.string	""
        /*0030*/ 	.string	"ptxas"
        /*0030*/ 	.string	"Cuda compilation tools, release 13.0, V13.0.88"
        /*0030*/ 	.string	"Build cuda_13.0.r13.0/compiler.36424714_0"
        /*0030*/ 	.string	"-arch sm_100 -m 64 "



//--------------------- .note.nv.cuinfo           --------------------------
	.section	.note.nv.cuinfo,"",@"SHT_NOTE"
	.sectionflags	@"SHF_NOTE_NV_CUINFO"
        /*0018*/ 	.short	0x0002
        /*001a*/ 	.short	0x0064
        /*001c*/ 	.short	0x0082
	.zero		2


//--------------------- .nv.info                  --------------------------
	.section	.nv.info,"",@"SHT_CUDA_INFO"
	.align	4


	//----- nvinfo : EIATTR_REGCOUNT
	.align		4
        /*0000*/ 	.byte	0x04, 0x2f
        /*0002*/ 	.short	(.L_1 - .L_0)
	.align		4
.L_0:
        /*0004*/ 	.word	index@(generate_2d_grid_betaf)
        /*0008*/ 	.word	0x00000012


	//----- nvinfo : EIATTR_FRAME_SIZE
	.align		4
.L_1:
        /*000c*/ 	.byte	0x04, 0x11
        /*000e*/ 	.short	(.L_3 - .L_2)
	.align		4
.L_2:
        /*0010*/ 	.word	index@(generate_2d_grid_betaf)
        /*0014*/ 	.word	0x00000000


	//----- nvinfo : EIATTR_MIN_STACK_SIZE
	.align		4
.L_3:
        /*0018*/ 	.byte	0x04, 0x12
        /*001a*/ 	.short	(.L_5 - .L_4)
	.align		4
.L_4:
        /*001c*/ 	.word	index@(generate_2d_grid_betaf)
        /*0020*/ 	.word	0x00000000
.L_5:


//--------------------- .nv.compat                --------------------------
	.section	.nv.compat,"",@"SHT_CUDA_COMPAT_INFO"
	.align	4
        /*0000*/ 	.byte	0x02, 0x09, 0x00, 0x00, 0x02, 0x02, 0x01, 0x00, 0x02, 0x05, 0x05, 0x00, 0x03, 0x07, 0x01, 0x01
        /*0010*/ 	.byte	0x02, 0x03, 0x00, 0x00, 0x02, 0x06, 0x01, 0x00, 0x04, 0x0b, 0x08, 0x00, 0x09, 0x00, 0x00, 0x00
        /*0020*/ 	.byte	0x00, 0x00, 0x00, 0x00


//--------------------- .nv.info.generate_2d_grid_betaf --------------------------
	.section	.nv.info.generate_2d_grid_betaf,"",@"SHT_CUDA_INFO"
	.sectionflags	@""
	.align	4


	//----- nvinfo : EIATTR_CUDA_API_VERSION
	.align		4
        /*0000*/ 	.byte	0x04, 0x37
        /*0002*/ 	.short	(.L_7 - .L_6)
.L_6:
        /*0004*/ 	.word	0x00000082


	//----- nvinfo : EIATTR_KPARAM_INFO
	.align		4
.L_7:
        /*0008*/ 	.byte	0x04, 0x17
        /*000a*/ 	.short	(.L_9 - .L_8)
.L_8:
        /*000c*/ 	.word	0x00000000
        /*0010*/ 	.short	0x0003
        /*0012*/ 	.short	0x0018
        /*0014*/ 	.byte	0x00, 0xf0, 0x21, 0x00


	//----- nvinfo : EIATTR_KPARAM_INFO
	.align		4
.L_9:
        /*0018*/ 	.byte	0x04, 0x17
        /*001a*/ 	.short	(.L_11 - .L_10)
.L_10:
        /*001c*/ 	.word	0x00000000
        /*0020*/ 	.short	0x0002
        /*0022*/ 	.short	0x0010
        /*0024*/ 	.byte	0x00, 0xf0, 0x21, 0x00


	//----- nvinfo : EIATTR_KPARAM_INFO
	.align		4
.L_11:
        /*0028*/ 	.byte	0x04, 0x17
        /*002a*/ 	.short	(.L_13 - .L_12)
.L_12:
        /*002c*/ 	.word	0x00000000
        /*0030*/ 	.short	0x0001
        /*0032*/ 	.short	0x0008
        /*0034*/ 	.byte	0x00, 0xf0, 0x21, 0x00


	//----- nvinfo : EIATTR_KPARAM_INFO
	.align		4
.L_13:
        /*0038*/ 	.byte	0x04, 0x17
        /*003a*/ 	.short	(.L_15 - .L_14)
.L_14:
        /*003c*/ 	.word	0x00000000
        /*0040*/ 	.short	0x0000
        /*0042*/ 	.short	0x0000
        /*0044*/ 	.byte	0x00, 0xf5, 0x21, 0x00


	//----- nvinfo : EIATTR_SPARSE_MMA_MASK
	.align		4
.L_15:
        /*0048*/ 	.byte	0x03, 0x50
        /*004a*/ 	.short	0x0000


	//----- nvinfo : EIATTR_MAXREG_COUNT
	.align		4
        /*004c*/ 	.byte	0x03, 0x1b
        /*004e*/ 	.short	0x00ff


	//----- nvinfo : EIATTR_MERCURY_ISA_VERSION
	.align		4
        /*0050*/ 	.byte	0x03, 0x5f
        /*0052*/ 	.short	0x0101


	//----- nvinfo : EIATTR_VRC_CTA_INIT_COUNT
	.align		4
        /*0054*/ 	.byte	0x02, 0x4a
	.zero		1
	.zero		1


	//----- nvinfo : EIATTR_EXIT_INSTR_OFFSETS
	.align		4
        /*0058*/ 	.byte	0x04, 0x1c
        /*005a*/ 	.short	(.L_17 - .L_16)


	//   ....[0]....
.L_16:
        /*005c*/ 	.word	0x000001a0


	//   ....[1]....
        /*0060*/ 	.word	0x000002e0


	//   ....[2]....
        /*0064*/ 	.word	0x000003b0


	//   ....[3]....
        /*0068*/ 	.word	0x000004e0


	//   ....[4]....
        /*006c*/ 	.word	0x000005e0


	//----- nvinfo : EIATTR_CRS_STACK_SIZE
	.align		4
.L_17:
        /*0070*/ 	.byte	0x04, 0x1e
        /*0072*/ 	.short	(.L_19 - .L_18)
.L_18:
        /*0074*/ 	.word	0x00000000


	//----- nvinfo : EIATTR_CBANK_PARAM_SIZE
	.align		4
.L_19:
        /*0078*/ 	.byte	0x03, 0x19
        /*007a*/ 	.short	0x0020


	//----- nvinfo : EIATTR_PARAM_CBANK
	.align		4
        /*007c*/ 	.byte	0x04, 0x0a
        /*007e*/ 	.short	(.L_21 - .L_20)
	.align		4
.L_20:
        /*0080*/ 	.word	index@(.nv.constant0.generate_2d_grid_betaf)
        /*0084*/ 	.short	0x0380
        /*0086*/ 	.short	0x0020


	//----- nvinfo : EIATTR_SW_WAR
	.align		4
.L_21:
        /*0088*/ 	.byte	0x04, 0x36
        /*008a*/ 	.short	(.L_23 - .L_22)
.L_22:
        /*008c*/ 	.word	0x00000008
.L_23:


//--------------------- .nv.callgraph             --------------------------
	.section	.nv.callgraph,"",@"SHT_CUDA_CALLGRAPH"
	.align	4
	.sectionentsize	8
	.align		4
        /*0000*/ 	.word	0x00000000
	.align		4
        /*0004*/ 	.word	0xffffffff
	.align		4
        /*0008*/ 	.word	0x00000000
	.align		4
        /*000c*/ 	.word	0xfffffffe
	.align		4
        /*0010*/ 	.word	0x00000000
	.align		4
        /*0014*/ 	.word	0xfffffffd
	.align		4
        /*0018*/ 	.word	0x00000000
	.align		4
        /*001c*/ 	.word	0xfffffffc


//--------------------- .text.generate_2d_grid_betaf --------------------------
	.section	.text.generate_2d_grid_betaf,"ax",@progbits
	.align	128
        .global         generate_2d_grid_betaf
        .type           generate_2d_grid_betaf,@function
        .size           generate_2d_grid_betaf,(.L_x_4 - generate_2d_grid_betaf)
        .other          generate_2d_grid_betaf,@"STO_CUDA_ENTRY STV_DEFAULT"
generate_2d_grid_betaf:
.text.generate_2d_grid_betaf:
[----:B------:R-:W-:Y:S01]  /*0000*/  LDC R1, c[0x0][0x37c] ;  /* 0x0000df00ff017b82 */ /* 0x000fe20000000800 */
[----:B------:R-:W0:Y:S07]  /*0010*/  S2R R6, SR_TID.Z ;  /* 0x0000000000067919 */ /* 0x000e2e0000002300 */
[----:B------:R-:W1:Y:S01]  /*0020*/  S2UR UR4, SR_CTAID.X ;  /* 0x00000000000479c3 */ /* 0x000e620000002500 */
[----:B------:R-:W-:Y:S01]  /*0030*/  IMAD.MOV.U32 R7, RZ, RZ, RZ ;  /* 0x000000ffff077224 */ /* 0x000fe200078e00ff */
[----:B------:R-:W1:Y:S01]  /*0040*/  S2R R9, SR_TID.X ;  /* 0x0000000000097919 */ /* 0x000e620000002100 */
[----:B------:R-:W2:Y:S05]  /*0050*/  S2R R2, SR_TID.Y ;  /* 0x0000000000027919 */ /* 0x000eaa0000002200 */
[----:B------:R-:W1:Y:S08]  /*0060*/  LDC R0, c[0x0][0x360] ;  /* 0x0000d800ff007b82 */ /* 0x000e700000000800 */
[----:B------:R-:W2:Y:S08]  /*0070*/  S2UR UR5, SR_CTAID.Y ;  /* 0x00000000000579c3 */ /* 0x000eb00000002600 */
[----:B------:R-:W2:Y:S01]  /*0080*/  LDC R3, c[0x0][0x364] ;  /* 0x0000d900ff037b82 */ /* 0x000ea20000000800 */
[----:B0-----:R-:W-:-:S07]  /*0090*/  VIADD R6, R6, 0x1 ;  /* 0x0000000106067836 */ /* 0x001fce0000000000 */
[----:B------:R-:W0:Y:S01]  /*00a0*/  LDC.64 R4, c[0x0][0x388] ;  /* 0x0000e200ff047b82 */ /* 0x000e220000000a00 */
[----:B-1----:R-:W-:Y:S02]  /*00b0*/  IMAD R9, R0, UR4, R9 ;  /* 0x0000000400097c24 */ /* 0x002fe4000f8e0209 */
[----:B--2---:R-:W-:Y:S01]  /*00c0*/  IMAD R0, R3, UR5, R2 ;  /* 0x0000000503007c24 */ /* 0x004fe2000f8e0202 */
[----:B------:R-:W1:Y:S01]  /*00d0*/  LDCU.64 UR4, c[0x0][0x398] ;  /* 0x00007300ff0477ac */ /* 0x000e620008000a00 */
[----:B------:R-:W-:Y:S01]  /*00e0*/  IMAD.WIDE.U32 R2, R9, 0x4, R6 ;  /* 0x0000000409027825 */ /* 0x000fe200078e0006 */
[C---:B0-----:R-:W-:Y:S02]  /*00f0*/  SHF.L.U32 R11, R4.reuse, 0x2, RZ ;  /* 0x00000002040b7819 */ /* 0x041fe400000006ff */
[----:B------:R-:W-:-:S03]  /*0100*/  SHF.L.U64.HI R13, R4, 0x2, R5 ;  /* 0x00000002040d7819 */ /* 0x000fc60000010205 */
[----:B------:R-:W-:-:S04]  /*0110*/  IMAD.WIDE.U32 R2, R0, R11, R2 ;  /* 0x0000000b00027225 */ /* 0x000fc800078e0002 */
[----:B------:R-:W-:-:S04]  /*0120*/  IMAD R13, R13, R0, RZ ;  /* 0x000000000d0d7224 */ /* 0x000fc800078e02ff */
[----:B------:R-:W-:Y:S02]  /*0130*/  IMAD.IADD R8, R3, 0x1, R13 ;  /* 0x0000000103087824 */ /* 0x000fe400078e020d */
[----:B------:R-:W-:-:S04]  /*0140*/  IMAD.WIDE.U32 R12, R2, 0x3, RZ ;  /* 0x00000003020c7825 */ /* 0x000fc800078e00ff */
[----:B------:R-:W-:Y:S01]  /*0150*/  IMAD R15, R8, 0x3, RZ ;  /* 0x00000003080f7824 */ /* 0x000fe200078e02ff */
[----:B------:R-:W-:-:S05]  /*0160*/  IADD3 R10, P0, PT, R12, 0x2, RZ ;  /* 0x000000020c0a7810 */ /* 0x000fca0007f1e0ff */
[----:B------:R-:W-:Y:S01]  /*0170*/  IMAD.X R12, R13, 0x1, R15, P0 ;  /* 0x000000010d0c7824 */ /* 0x000fe200000e060f */
[----:B-1----:R-:W-:-:S04]  /*0180*/  ISETP.GE.U32.AND P0, PT, R10, UR4, PT ;  /* 0x000000040a007c0c */ /* 0x002fc8000bf06070 */
[----:B------:R-:W-:-:S13]  /*0190*/  ISETP.GE.U32.AND.EX P0, PT, R12, UR5, PT, P0 ;  /* 0x000000050c007c0c */ /* 0x000fda000bf06100 */
[----:B------:R-:W-:Y:S05]  /*01a0*/  @P0 EXIT ;  /* 0x000000000000094d */ /* 0x000fea0003800000 */
[----:B------:R-:W-:Y:S01]  /*01b0*/  LOP3.LUT R6, R6, 0x3, RZ, 0xc0, !PT ;  /* 0x0000000306067812 */ /* 0x000fe200078ec0ff */
[----:B------:R-:W0:Y:S03]  /*01c0*/  LDCU.64 UR6, c[0x0][0x358] ;  /* 0x00006b00ff0677ac */ /* 0x000e260008000a00 */
[----:B------:R-:W-:-:S13]  /*01d0*/  ISETP.GT.AND P0, PT, R6, 0x1, PT ;  /* 0x000000010600780c */ /* 0x000fda0003f04270 */
[----:B------:R-:W-:Y:S05]  /*01e0*/  @P0 BRA `(.L_x_0) ;  /* 0x0000000000740947 */ /* 0x000fea0003800000 */
[----:B------:R-:W-:-:S13]  /*01f0*/  ISETP.NE.AND P0, PT, R6, RZ, PT ;  /* 0x000000ff0600720c */ /* 0x000fda0003f05270 */
[----:B------:R-:W-:Y:S05]  /*0200*/  @!P0 BRA `(.L_x_1) ;  /* 0x0000000000388947 */ /* 0x000fea0003800000 */
[----:B------:R-:W1:Y:S01]  /*0210*/  LDC.64 R4, c[0x0][0x380] ;  /* 0x0000e000ff047b82 */ /* 0x000e620000000a00 */
[----:B------:R-:W-:Y:S01]  /*0220*/  IMAD R3, R8, 0xc, RZ ;  /* 0x0000000c08037824 */ /* 0x000fe200078e02ff */
[----:B------:R-:W-:Y:S01]  /*0230*/  ISETP.NE.AND P0, PT, R0, RZ, PT ;  /* 0x000000ff0000720c */ /* 0x000fe20003f05270 */
[C---:B------:R-:W-:Y:S01]  /*0240*/  VIADD R7, R2.reuse, 0x1 ;  /* 0x0000000102077836 */ /* 0x040fe20000000000 */
[----:B------:R-:W-:-:S04]  /*0250*/  IADD3 R11, PT, PT, R2, 0x2, -R11 ;  /* 0x00000002020b7810 */ /* 0x000fc80007ffe80b */
[----:B------:R-:W-:Y:S01]  /*0260*/  SEL R11, R11, RZ, P0 ;  /* 0x000000ff0b0b7207 */ /* 0x000fe20000000000 */
[----:B-1----:R-:W-:-:S05]  /*0270*/  IMAD.WIDE.U32 R4, R2, 0xc, R4 ;  /* 0x0000000c02047825 */ /* 0x002fca00078e0004 */
[----:B------:R-:W-:Y:S01]  /*0280*/  IADD3 R3, PT, PT, R5, R3, RZ ;  /* 0x0000000305037210 */ /* 0x000fe20007ffe0ff */
[----:B------:R-:W-:Y:S01]  /*0290*/  VIADD R5, R2, 0x3 ;  /* 0x0000000302057836 */ /* 0x000fe20000000000 */
[----:B------:R-:W-:-:S05]  /*02a0*/  MOV R2, R4 ;  /* 0x0000000400027202 */ /* 0x000fca0000000f00 */
[----:B0-----:R-:W-:Y:S04]  /*02b0*/  STG.E desc[UR6][R2.64], R5 ;  /* 0x0000000502007986 */ /* 0x001fe8000c101906 */
[----:B------:R-:W-:Y:S04]  /*02c0*/  STG.E desc[UR6][R2.64+0x4], R7 ;  /* 0x0000040702007986 */ /* 0x000fe8000c101906 */
[----:B------:R-:W-:Y:S01]  /*02d0*/  STG.E desc[UR6][R2.64+0x8], R11 ;  /* 0x0000080b02007986 */ /* 0x000fe2000c101906 */
[----:B------:R-:W-:Y:S05]  /*02e0*/  EXIT ;  /* 0x000000000000794d */ /* 0x000fea0003800000 */
.L_x_1:
[----:B------:R-:W1:Y:S01]  /*02f0*/  LDC.64 R4, c[0x0][0x380] ;  /* 0x0000e000ff047b82 */ /* 0x000e620000000a00 */
[----:B------:R-:W-:Y:S01]  /*0300*/  IMAD R3, R8, 0xc, RZ ;  /* 0x0000000c08037824 */ /* 0x000fe200078e02ff */
[----:B------:R-:W-:Y:S01]  /*0310*/  ISETP.NE.AND P0, PT, R9, RZ, PT ;  /* 0x000000ff0900720c */ /* 0x000fe20003f05270 */
[C---:B------:R-:W-:Y:S02]  /*0320*/  VIADD R0, R2.reuse, 0xfffffffa ;  /* 0xfffffffa02007836 */ /* 0x040fe40000000000 */
[----:B------:R-:W-:-:S03]  /*0330*/  VIADD R7, R2, 0xfffffffd ;  /* 0xfffffffd02077836 */ /* 0x000fc60000000000 */
[----:B------:R-:W-:Y:S01]  /*0340*/  SEL R9, R0, RZ, P0 ;  /* 0x000000ff00097207 */ /* 0x000fe20000000000 */
[----:B-1----:R-:W-:-:S04]  /*0350*/  IMAD.WIDE.U32 R4, R2, 0xc, R4 ;  /* 0x0000000c02047825 */ /* 0x002fc800078e0004 */
[----:B------:R-:W-:Y:S01]  /*0360*/  IMAD.IADD R5, R5, 0x1, R3 ;  /* 0x0000000105057824 */ /* 0x000fe200078e0203 */
[----:B------:R-:W-:-:S04]  /*0370*/  IADD3 R3, PT, PT, R2, -0x1, RZ ;  /* 0xffffffff02037810 */ /* 0x000fc80007ffe0ff */
[----:B0-----:R-:W-:Y:S04]  /*0380*/  STG.E desc[UR6][R4.64+0x4], R7 ;  /* 0x0000040704007986 */ /* 0x001fe8000c101906 */
[----:B------:R-:W-:Y:S04]  /*0390*/  STG.E desc[UR6][R4.64], R3 ;  /* 0x0000000304007986 */ /* 0x000fe8000c101906 */
[----:B------:R-:W-:Y:S01]  /*03a0*/  STG.E desc[UR6][R4.64+0x8], R9 ;  /* 0x0000080904007986 */ /* 0x000fe2000c101906 */
[----:B------:R-:W-:Y:S05]  /*03b0*/  EXIT ;  /* 0x000000000000794d */ /* 0x000fea0003800000 */
.L_x_0:
[----:B------:R-:W-:-:S13]  /*03c0*/  ISETP.NE.AND P0, PT, R6, 0x2, PT ;  /* 0x000000020600780c */ /* 0x000fda0003f05270 */
[----:B------:R-:W-:Y:S05]  /*03d0*/  @!P0 BRA `(.L_x_2) ;  /* 0x0000000000448947 */ /* 0x000fea0003800000 */
[----:B------:R-:W1:Y:S01]  /*03e0*/  LDCU.64 UR4, c[0x0][0x390] ;  /* 0x00007200ff0477ac */ /* 0x000e620008000a00 */
[----:B------:R-:W2:Y:S01]  /*03f0*/  LDC.64 R4, c[0x0][0x380] ;  /* 0x0000e000ff047b82 */ /* 0x000ea20000000a00 */
[----:B------:R-:W-:Y:S01]  /*0400*/  IMAD R3, R8, 0xc, RZ ;  /* 0x0000000c08037824 */ /* 0x000fe200078e02ff */
[C---:B------:R-:W-:Y:S02]  /*0410*/  IADD3 R11, PT, PT, R2.reuse, -0x2, R11 ;  /* 0xfffffffe020b7810 */ /* 0x040fe40007ffe00b */
[----:B------:R-:W-:Y:S01]  /*0420*/  IADD3 R7, PT, PT, R2, 0x1, RZ ;  /* 0x0000000102077810 */ /* 0x000fe20007ffe0ff */
[----:B-1----:R-:W-:-:S06]  /*0430*/  UIADD3 UR4, UP0, UPT, UR4, -0x1, URZ ;  /* 0xffffffff04047890 */ /* 0x002fcc000ff1e0ff */
[----:B------:R-:W-:Y:S01]  /*0440*/  ISETP.NE.U32.AND P0, PT, R0, UR4, PT ;  /* 0x0000000400007c0c */ /* 0x000fe2000bf05070 */
[----:B------:R-:W-:Y:S01]  /*0450*/  UIADD3.X UR4, UPT, UPT, UR5, -0x1, URZ, UP0, !UPT ;  /* 0xffffffff05047890 */ /* 0x000fe200087fe4ff */
[----:B--2---:R-:W-:-:S05]  /*0460*/  IMAD.WIDE.U32 R4, R2, 0xc, R4 ;  /* 0x0000000c02047825 */ /* 0x004fca00078e0004 */
[----:B------:R-:W-:Y:S02]  /*0470*/  ISETP.NE.AND.EX P0, PT, RZ, UR4, PT, P0 ;  /* 0x00000004ff007c0c */ /* 0x000fe4000bf05300 */
[----:B------:R-:W-:Y:S01]  /*0480*/  IADD3 R5, PT, PT, R5, R3, RZ ;  /* 0x0000000305057210 */ /* 0x000fe20007ffe0ff */
[----:B------:R-:W-:Y:S01]  /*0490*/  VIADD R3, R2, 0xffffffff ;  /* 0xffffffff02037836 */ /* 0x000fe20000000000 */
[----:B------:R-:W-:-:S03]  /*04a0*/  SEL R11, R11, RZ, P0 ;  /* 0x000000ff0b0b7207 */ /* 0x000fc60000000000 */
[----:B0-----:R-:W-:Y:S04]  /*04b0*/  STG.E desc[UR6][R4.64+0x4], R7 ;  /* 0x0000040704007986 */ /* 0x001fe8000c101906 */
[----:B------:R-:W-:Y:S04]  /*04c0*/  STG.E desc[UR6][R4.64], R3 ;  /* 0x0000000304007986 */ /* 0x000fe8000c101906 */
[----:B------:R-:W-:Y:S01]  /*04d0*/  STG.E desc[UR6][R4.64+0x8], R11 ;  /* 0x0000080b04007986 */ /* 0x000fe2000c101906 */
[----:B------:R-:W-:Y:S05]  /*04e0*/  EXIT ;  /* 0x000000000000794d */ /* 0x000fea0003800000 */
.L_x_2:
[----:B------:R-:W1:Y:S01]  /*04f0*/  LDC.64 R6, c[0x0][0x380] ;  /* 0x0000e000ff067b82 */ /* 0x000e620000000a00 */
[----:B------:R-:W-:Y:S01]  /*0500*/  IADD3 R4, P1, PT, R4, -0x1, RZ ;  /* 0xffffffff04047810 */ /* 0x000fe20007f3e0ff */
[----:B------:R-:W-:Y:S02]  /*0510*/  IMAD R3, R8, 0xc, RZ ;  /* 0x0000000c08037824 */ /* 0x000fe400078e02ff */
[----:B------:R-:W-:Y:S01]  /*0520*/  VIADD R0, R2, 0x6 ;  /* 0x0000000602007836 */ /* 0x000fe20000000000 */
[----:B------:R-:W-:Y:S02]  /*0530*/  ISETP.NE.U32.AND P0, PT, R4, R9, PT ;  /* 0x000000090400720c */ /* 0x000fe40003f05070 */
[----:B------:R-:W-:Y:S02]  /*0540*/  IADD3.X R5, PT, PT, R5, -0x1, RZ, P1, !PT ;  /* 0xffffffff05057810 */ /* 0x000fe40000ffe4ff */
[C---:B------:R-:W-:Y:S02]  /*0550*/  IADD3 R9, PT, PT, R2.reuse, 0x1, RZ ;  /* 0x0000000102097810 */ /* 0x040fe40007ffe0ff */
[----:B------:R-:W-:Y:S01]  /*0560*/  ISETP.NE.AND.EX P0, PT, R5, RZ, PT, P0 ;  /* 0x000000ff0500720c */ /* 0x000fe20003f05300 */
[----:B------:R-:W-:-:S02]  /*0570*/  VIADD R5, R2, 0xffffffff ;  /* 0xffffffff02057836 */ /* 0x000fc40000000000 */
[----:B-1----:R-:W-:-:S05]  /*0580*/  IMAD.WIDE.U32 R6, R2, 0xc, R6 ;  /* 0x0000000c02067825 */ /* 0x002fca00078e0006 */
[----:B------:R-:W-:Y:S02]  /*0590*/  IADD3 R7, PT, PT, R7, R3, RZ ;  /* 0x0000000307077210 */ /* 0x000fe40007ffe0ff */
[----:B------:R-:W-:-:S03]  /*05a0*/  SEL R3, R0, RZ, P0 ;  /* 0x000000ff00037207 */ /* 0x000fc60000000000 */
[----:B0-----:R-:W-:Y:S04]  /*05b0*/  STG.E desc[UR6][R6.64], R5 ;  /* 0x0000000506007986 */ /* 0x001fe8000c101906 */
[----:B------:R-:W-:Y:S04]  /*05c0*/  STG.E desc[UR6][R6.64+0x4], R9 ;  /* 0x0000040906007986 */ /* 0x000fe8000c101906 */
[----:B------:R-:W-:Y:S01]  /*05d0*/  STG.E desc[UR6][R6.64+0x8], R3 ;  /* 0x0000080306007986 */ /* 0x000fe2000c101906 */
[----:B------:R-:W-:Y:S05]  /*05e0*/  EXIT ;  /* 0x000000000000794d */ /* 0x000fea0003800000 */
.L_x_3:
[----:B------:R-:W-:-:S00]  /*05f0*/  BRA `(.L_x_3) ;  /* 0xfffffffc00fc7947 */ /* 0x000fc0000383ffff */
[----:B------:R-:W-:-:S00]  /*0600*/  NOP ;  /* 0x0000000000007918 */ /* 0x000fc00000000000 */
[----:B------:R-:W-:-:S00]  /*0610*/  NOP ;  /* 0x0000000000007918 */ /* 0x000fc00000000000 */
[----:B------:R-:W-:-:S00]  /*0620*/  NOP ;  /* 0x0000000000007918 */ /* 0x000fc00000000000 */
[----:B------:R-:W-:-:S00]  /*0630*/  NOP ;  /* 0x0000000000007918 */ /* 0x000fc00000000000 */
[----:B------:R-:W-:-:S00]  /*0640*/  NOP ;  /* 0x0000000000007918 */ /* 0x000fc00000000000 */
[----:B------:R-:W-:-:S00]  /*0650*/  NOP ;  /* 0x0000000000007918 */ /* 0x000fc00000000000 */
[----:B------:R-:W-:-:S00]  /*0660*/  NOP ;  /* 0x0000000000007918 */ /* 0x000fc00000000000 */
[----:B------:R-:W-:-:S00]  /*0670*/  NOP ;  /* 0x0000000000007918 */ /* 0x000fc00000000000 */
.L_x_4:


//--------------------- .nv.shared.reserved.0     --------------------------
	.section	.nv.shared.reserved.0,"aw",@nobits
	.weak		__nv_reservedSMEM_offset_0_alias
	.size		__nv_reservedSMEM_offset_0_alias, 0, 64
	.other		__nv_reservedSMEM_offset_0_alias,@"STO_CUDA_RESERVED_SHARED STV_DEFAULT"
__nv_reservedSMEM_offset_0_alias:
	.zero		0
	.zero		64


//--------------------- .nv.constant0.generate_2d_grid_betaf --------------------------
	.section	.nv.constant0.generate_2d_grid_betaf,"a",@progbits
	.sectionflags	@""
	.align	4
.nv.constant0.generate_2d_grid_betaf:
	.zero		928


//--------------------- SYMBOLS --------------------------

	.type		.nv.reservedSmem.offset0,@object
	.size		.nv.reservedSmem.offset0,0x4
